//
// Generated by NVIDIA NVVM Compiler
//
// Compiler Build ID: CL-36424714
// Cuda compilation tools, release 13.0, V13.0.88
// Based on NVVM 20.0.0
//

.version 9.0
.target sm_100
.address_size 64

	// .globl	_Z8mykernelv
.extern .func  (.param .b32 func_retval0) vprintf
(
	.param .b64 vprintf_param_0,
	.param .b64 vprintf_param_1
)
;
.global .align 1 .b8 $str[7] = {104, 101, 108, 108, 111, 10};

.visible .entry _Z8mykernelv()
{
	.reg .b32 	%r<3>;
	.reg .b64 	%rd<3>;

	mov.u64 	%rd1, $str;
	cvta.global.u64 	%rd2, %rd1;
	{ // callseq 0, 0
	.param .b64 param0;
	st.param.b64 	[param0], %rd2;
	.param .b64 param1;
	st.param.b64 	[param1], 0;
	.param .b32 retval0;
	call.uni (retval0), 
	vprintf, 
	(
	param0, 
	param1
	);
	ld.param.b32 	%r1, [retval0];
	} // callseq 0
	ret;

}


// ===== COMPILED SASS (sm_100) =====

	.target	sm_100

	.elftype	@"ET_EXEC"


//--------------------- .note.nv.tkinfo           --------------------------
	.section	.note.nv.tkinfo,"",@"SHT_NOTE"
	.sectionflags	@"SHF_NOTE_NV_TKINFO"
	.tkinfo
        /*0018*/ 	.word	0x00000002
        /*0030*/ 	.string	""
        /*0030*/ 	.string	"ptxas"
        /*0030*/ 	.string	"Cuda compilation tools, release 13.0, V13.0.88"
        /*0030*/ 	.string	"Build cuda_13.0.r13.0/compiler.36424714_0"
        /*0030*/ 	.string	"-arch sm_100 -m 64 "



//--------------------- .note.nv.cuinfo           --------------------------
	.section	.note.nv.cuinfo,"",@"SHT_NOTE"
	.sectionflags	@"SHF_NOTE_NV_CUINFO"
        /*0018*/ 	.short	0x0002
        /*001a*/ 	.short	0x0064
        /*001c*/ 	.short	0x0082
	.zero		2


//--------------------- .nv.info                  --------------------------
	.section	.nv.info,"",@"SHT_CUDA_INFO"
	.align	4


	//----- nvinfo : EIATTR_REGCOUNT
	.align		4
        /*0000*/ 	.byte	0x04, 0x2f
        /*0002*/ 	.short	(.L_2 - .L_1)
	.align		4
.L_1:
        /*0004*/ 	.word	index@(_Z8mykernelv)
        /*0008*/ 	.word	0x00000018


	//----- nvinfo : EIATTR_FRAME_SIZE
	.align		4
.L_2:
        /*000c*/ 	.byte	0x04, 0x11
        /*000e*/ 	.short	(.L_4 - .L_3)
	.align		4
.L_3:
        /*0010*/ 	.word	index@(_Z8mykernelv)
        /*0014*/ 	.word	0x00000000


	//----- nvinfo : EIATTR_MIN_STACK_SIZE
	.align		4
.L_4:
        /*0018*/ 	.byte	0x04, 0x12
        /*001a*/ 	.short	(.L_6 - .L_5)
	.align		4
.L_5:
        /*001c*/ 	.word	index@(_Z8mykernelv)
        /*0020*/ 	.word	0x00000000
.L_6:


//--------------------- .nv.compat                --------------------------
	.section	.nv.compat,"",@"SHT_CUDA_COMPAT_INFO"
	.align	4
        /*0000*/ 	.byte	0x02, 0x09, 0x00, 0x00, 0x02, 0x02, 0x01, 0x00, 0x02, 0x05, 0x05, 0x00, 0x03, 0x07, 0x01, 0x01
        /*0010*/ 	.byte	0x02, 0x03, 0x00, 0x00, 0x02, 0x06, 0x01, 0x00, 0x04, 0x0b, 0x08, 0x00, 0x09, 0x00, 0x00, 0x00
        /*0020*/ 	.byte	0x00, 0x00, 0x00, 0x00


//--------------------- .nv.info._Z8mykernelv     --------------------------
	.section	.nv.info._Z8mykernelv,"",@"SHT_CUDA_INFO"
	.sectionflags	@""
	.align	4


	//----- nvinfo : EIATTR_CUDA_API_VERSION
	.align		4
        /*0000*/ 	.byte	0x04, 0x37
        /*0002*/ 	.short	(.L_8 - .L_7)
.L_7:
        /*0004*/ 	.word	0x00000082


	//----- nvinfo : EIATTR_SPARSE_MMA_MASK
	.align		4
.L_8:
        /*0008*/ 	.byte	0x03, 0x50
        /*000a*/ 	.short	0x0000


	//----- nvinfo : EIATTR_MAXREG_COUNT
	.align		4
        /*000c*/ 	.byte	0x03, 0x1b
        /*000e*/ 	.short	0x00ff


	//----- nvinfo : EIATTR_EXTERNS
	.align		4
        /*0010*/ 	.byte	0x04, 0x0f
        /*0012*/ 	.short	(.L_10 - .L_9)


	//   ....[0]....
	.align		4
.L_9:
        /*0014*/ 	.word	index@(vprintf)


	//----- nvinfo : EIATTR_MERCURY_ISA_VERSION
	.align		4
.L_10:
        /*0018*/ 	.byte	0x03, 0x5f
        /*001a*/ 	.short	0x0101


	//----- nvinfo : EIATTR_VRC_CTA_INIT_COUNT
	.align		4
        /*001c*/ 	.byte	0x02, 0x4a
	.zero		1
	.zero		1


	//----- nvinfo : EIATTR_SYSCALL_OFFSETS
	.align		4
        /*0020*/ 	.byte	0x04, 0x46
        /*0022*/ 	.short	(.L_12 - .L_11)


	//   ....[0]....
.L_11:
        /*0024*/ 	.word	0x00000080


	//----- nvinfo : EIATTR_EXIT_INSTR_OFFSETS
	.align		4
.L_12:
        /*0028*/ 	.byte	0x04, 0x1c
        /*002a*/ 	.short	(.L_14 - .L_13)


	//   ....[0]....
.L_13:
        /*002c*/ 	.word	0x00000090


	//----- nvinfo : EIATTR_SW_WAR
	.align		4
.L_14:
        /*0030*/ 	.byte	0x04, 0x36
        /*0032*/ 	.short	(.L_16 - .L_15)
.L_15:
        /*0034*/ 	.word	0x00000008
.L_16:


//--------------------- .nv.callgraph             --------------------------
	.section	.nv.callgraph,"",@"SHT_CUDA_CALLGRAPH"
	.align	4
	.sectionentsize	8
	.align		4
        /*0000*/ 	.word	0x00000000
	.align		4
        /*0004*/ 	.word	0xffffffff
	.align		4
        /*0008*/ 	.word	index@(_Z8mykernelv)
	.align		4
        /*000c*/ 	.word	index@(vprintf)
	.align		4
        /*0010*/ 	.word	0x00000000
	.align		4
        /*0014*/ 	.word	0xfffffffe
	.align		4
        /*0018*/ 	.word	0x00000000
	.align		4
        /*001c*/ 	.word	0xfffffffd
	.align		4
        /*0020*/ 	.word	0x00000000
	.align		4
        /*0024*/ 	.word	0xfffffffc


//--------------------- .nv.constant4             --------------------------
	.section	.nv.constant4,"a",@progbits
	.align	8
	.align		8
.nv.constant4:
        /*0000*/ 	.dword	vprintf
	.align		8
        /*0008*/ 	.dword	$str


//--------------------- .text._Z8mykernelv        --------------------------
	.section	.text._Z8mykernelv,"ax",@progbits
	.align	128
        .global         _Z8mykernelv
        .type           _Z8mykernelv,@function
        .size           _Z8mykernelv,(.L_x_2 - _Z8mykernelv)
        .other          _Z8mykernelv,@"STO_CUDA_ENTRY STV_DEFAULT"
_Z8mykernelv:
.text._Z8mykernelv:
[----:B------:R-:W0:Y:S01]  /*0000*/  LDC R1, c[0x0][0x37c] ;  /* 0x0000df00ff017b82 */ /* 0x000e220000000800 */
[----:B------:R-:W-:Y:S01]  /*0010*/  MOV R0, 0x0 ;  /* 0x0000000000007802 */ /* 0x000fe20000000f00 */
[----:B------:R-:W1:Y:S01]  /*0020*/  LDCU.64 UR4, c[0x4][0x8] ;  /* 0x01000100ff0477ac */ /* 0x000e620008000a00 */
[----:B------:R-:W-:-:S05]  /*0030*/  CS2R R6, SRZ ;  /* 0x0000000000067805 */ /* 0x000fca000001ff00 */
[----:B------:R2:W3:Y:S01]  /*0040*/  LDC.64 R2, c[0x4][R0] ;  /* 0x0100000000027b82 */ /* 0x0004e20000000a00 */
[----:B-1----:R-:W-:Y:S02]  /*0050*/  IMAD.U32 R4, RZ, RZ, UR4 ;  /* 0x00000004ff047e24 */ /* 0x002fe4000f8e00ff */
[----:B--2---:R-:W-:-:S07]  /*0060*/  IMAD.U32 R5, RZ, RZ, UR5 ;  /* 0x00000005ff057e24 */ /* 0x004fce000f8e00ff */
[----:B------:R-:W-:-:S07]  /*0070*/  LEPC R20, `(.L_x_0) ;  /* 0x000000001014794e */ /* 0x000fce0000000000 */
[----:B0--3--:R-:W-:Y:S05]  /*0080*/  CALL.ABS.NOINC R2 ;  /* 0x0000000002007343 */ /* 0x009fea0003c00000 */
.L_x_0:
[----:B------:R-:W-:Y:S05]  /*0090*/  EXIT ;  /* 0x000000000000794d */ /* 0x000fea0003800000 */
.L_x_1:
[----:B------:R-:W-:-:S00]  /*00a0*/  BRA `(.L_x_1) ;  /* 0xfffffffc00fc7947 */ /* 0x000fc0000383ffff */
[----:B------:R-:W-:-:S00]  /*00b0*/  NOP ;  /* 0x0000000000007918 */ /* 0x000fc00000000000 */
        /* <DEDUP_REMOVED lines=12> */
.L_x_2:


//--------------------- .nv.global.init           --------------------------
	.section	.nv.global.init,"aw",@progbits
.nv.global.init:
	.type		$str,@object
	.size		$str,(.L_0 - $str)
$str:
        /*0000*/ 	.byte	0x68, 0x65, 0x6c, 0x6c, 0x6f, 0x0a, 0x00
.L_0:


//--------------------- .nv.shared.reserved.0     --------------------------
	.section	.nv.shared.reserved.0,"aw",@nobits
	.weak		__nv_reservedSMEM_offset_0_alias
	.size		__nv_reservedSMEM_offset_0_alias, 0, 64
	.other		__nv_reservedSMEM_offset_0_alias,@"STO_CUDA_RESERVED_SHARED STV_DEFAULT"
__nv_reservedSMEM_offset_0_alias:
	.zero		0
	.zero		64


//--------------------- .nv.constant0._Z8mykernelv --------------------------
	.section	.nv.constant0._Z8mykernelv,"a",@progbits
	.sectionflags	@""
	.align	4
.nv.constant0._Z8mykernelv:
	.zero		896


//--------------------- SYMBOLS --------------------------

	.type		.nv.reservedSmem.offset0,@object
	.size		.nv.reservedSmem.offset0,0x4
	.type		vprintf,@function
